//
// Generated by NVIDIA NVVM Compiler
//
// Compiler Build ID: CL-36424714
// Cuda compilation tools, release 13.0, V13.0.88
// Based on NVVM 20.0.0
//

.version 9.0
.target sm_100
.address_size 64

	// .globl	_Z16cestotaBezAtomicPiii

.visible .entry _Z16cestotaBezAtomicPiii(
	.param .u64 .ptr .align 1 _Z16cestotaBezAtomicPiii_param_0,
	.param .u32 _Z16cestotaBezAtomicPiii_param_1,
	.param .u32 _Z16cestotaBezAtomicPiii_param_2
)
{
	.reg .pred 	%p<2>;
	.reg .b32 	%r<10>;
	.reg .b64 	%rd<5>;

	ld.param.u64 	%rd1, [_Z16cestotaBezAtomicPiii_param_0];
	ld.param.u32 	%r2, [_Z16cestotaBezAtomicPiii_param_1];
	ld.param.u32 	%r3, [_Z16cestotaBezAtomicPiii_param_2];
	mov.u32 	%r4, %ntid.x;
	mov.u32 	%r5, %ctaid.x;
	mov.u32 	%r6, %tid.x;
	mad.lo.s32 	%r1, %r4, %r5, %r6;
	setp.ge.s32 	%p1, %r1, %r3;
	@%p1 bra 	$L__BB0_2;
	cvta.to.global.u64 	%rd2, %rd1;
	rem.s32 	%r7, %r1, %r2;
	mul.wide.s32 	%rd3, %r7, 4;
	add.s64 	%rd4, %rd2, %rd3;
	ld.global.u32 	%r8, [%rd4];
	add.s32 	%r9, %r8, 1;
	st.global.u32 	[%rd4], %r9;
$L__BB0_2:
	ret;

}
	// .globl	_Z7cestotaPiii
.visible .entry _Z7cestotaPiii(
	.param .u64 .ptr .align 1 _Z7cestotaPiii_param_0,
	.param .u32 _Z7cestotaPiii_param_1,
	.param .u32 _Z7cestotaPiii_param_2
)
{
	.reg .pred 	%p<2>;
	.reg .b32 	%r<9>;
	.reg .b64 	%rd<5>;

	ld.param.u64 	%rd1, [_Z7cestotaPiii_param_0];
	ld.param.u32 	%r2, [_Z7cestotaPiii_param_1];
	ld.param.u32 	%r3, [_Z7cestotaPiii_param_2];
	mov.u32 	%r4, %ntid.x;
	mov.u32 	%r5, %ctaid.x;
	mov.u32 	%r6, %tid.x;
	mad.lo.s32 	%r1, %r4, %r5, %r6;
	setp.ge.s32 	%p1, %r1, %r3;
	@%p1 bra 	$L__BB1_2;
	cvta.to.global.u64 	%rd2, %rd1;
	rem.s32 	%r7, %r1, %r2;
	mul.wide.s32 	%rd3, %r7, 4;
	add.s64 	%rd4, %rd2, %rd3;
	atom.global.add.u32 	%r8, [%rd4], 1;
$L__BB1_2:
	ret;

}


// ===== COMPILED SASS (sm_100) =====

	.target	sm_100

	.elftype	@"ET_EXEC"


//--------------------- .note.nv.tkinfo           --------------------------
	.section	.note.nv.tkinfo,"",@"SHT_NOTE"
	.sectionflags	@"SHF_NOTE_NV_TKINFO"
	.tkinfo
        /*0018*/ 	.word	0x00000002
        /*0030*/ 	.string	""
        /*0030*/ 	.string	"ptxas"
        /*0030*/ 	.string	"Cuda compilation tools, release 13.0, V13.0.88"
        /*0030*/ 	.string	"Build cuda_13.0.r13.0/compiler.36424714_0"
        /*0030*/ 	.string	"-arch sm_100 -m 64 "



//--------------------- .note.nv.cuinfo           --------------------------
	.section	.note.nv.cuinfo,"",@"SHT_NOTE"
	.sectionflags	@"SHF_NOTE_NV_CUINFO"
        /*0018*/ 	.short	0x0002
        /*001a*/ 	.short	0x0064
        /*001c*/ 	.short	0x0082
	.zero		2


//--------------------- .nv.info                  --------------------------
	.section	.nv.info,"",@"SHT_CUDA_INFO"
	.align	4


	//----- nvinfo : EIATTR_REGCOUNT
	.align		4
        /*0000*/ 	.byte	0x04, 0x2f
        /*0002*/ 	.short	(.L_1 - .L_0)
	.align		4
.L_0:
        /*0004*/ 	.word	index@(_Z16cestotaBezAtomicPiii)
        /*0008*/ 	.word	0x0000000b


	//----- nvinfo : EIATTR_FRAME_SIZE
	.align		4
.L_1:
        /*000c*/ 	.byte	0x04, 0x11
        /*000e*/ 	.short	(.L_3 - .L_2)
	.align		4
.L_2:
        /*0010*/ 	.word	index@(_Z16cestotaBezAtomicPiii)
        /*0014*/ 	.word	0x00000000


	//----- nvinfo : EIATTR_REGCOUNT
	.align		4
.L_3:
        /*0018*/ 	.byte	0x04, 0x2f
        /*001a*/ 	.short	(.L_5 - .L_4)
	.align		4
.L_4:
        /*001c*/ 	.word	index@(_Z7cestotaPiii)
        /*0020*/ 	.word	0x0000000b


	//----- nvinfo : EIATTR_FRAME_SIZE
	.align		4
.L_5:
        /*0024*/ 	.byte	0x04, 0x11
        /*0026*/ 	.short	(.L_7 - .L_6)
	.align		4
.L_6:
        /*0028*/ 	.word	index@(_Z7cestotaPiii)
        /*002c*/ 	.word	0x00000000


	//----- nvinfo : EIATTR_MIN_STACK_SIZE
	.align		4
.L_7:
        /*0030*/ 	.byte	0x04, 0x12
        /*0032*/ 	.short	(.L_9 - .L_8)
	.align		4
.L_8:
        /*0034*/ 	.word	index@(_Z7cestotaPiii)
        /*0038*/ 	.word	0x00000000


	//----- nvinfo : EIATTR_MIN_STACK_SIZE
	.align		4
.L_9:
        /*003c*/ 	.byte	0x04, 0x12
        /*003e*/ 	.short	(.L_11 - .L_10)
	.align		4
.L_10:
        /*0040*/ 	.word	index@(_Z16cestotaBezAtomicPiii)
        /*0044*/ 	.word	0x00000000
.L_11:


//--------------------- .nv.compat                --------------------------
	.section	.nv.compat,"",@"SHT_CUDA_COMPAT_INFO"
	.align	4
        /*0000*/ 	.byte	0x02, 0x09, 0x00, 0x00, 0x02, 0x02, 0x01, 0x00, 0x02, 0x05, 0x05, 0x00, 0x03, 0x07, 0x01, 0x01
        /*0010*/ 	.byte	0x02, 0x03, 0x00, 0x00, 0x02, 0x06, 0x01, 0x00, 0x04, 0x0b, 0x08, 0x00, 0x09, 0x00, 0x00, 0x00
        /*0020*/ 	.byte	0x00, 0x00, 0x00, 0x00


//--------------------- .nv.info._Z7cestotaPiii   --------------------------
	.section	.nv.info._Z7cestotaPiii,"",@"SHT_CUDA_INFO"
	.sectionflags	@""
	.align	4


	//----- nvinfo : EIATTR_CUDA_API_VERSION
	.align		4
        /*0000*/ 	.byte	0x04, 0x37
        /*0002*/ 	.short	(.L_13 - .L_12)
.L_12:
        /*0004*/ 	.word	0x00000082


	//----- nvinfo : EIATTR_KPARAM_INFO
	.align		4
.L_13:
        /*0008*/ 	.byte	0x04, 0x17
        /*000a*/ 	.short	(.L_15 - .L_14)
.L_14:
        /*000c*/ 	.word	0x00000000
        /*0010*/ 	.short	0x0002
        /*0012*/ 	.short	0x000c
        /*0014*/ 	.byte	0x00, 0xf0, 0x11, 0x00


	//----- nvinfo : EIATTR_KPARAM_INFO
	.align		4
.L_15:
        /*0018*/ 	.byte	0x04, 0x17
        /*001a*/ 	.short	(.L_17 - .L_16)
.L_16:
        /*001c*/ 	.word	0x00000000
        /*0020*/ 	.short	0x0001
        /*0022*/ 	.short	0x0008
        /*0024*/ 	.byte	0x00, 0xf0, 0x11, 0x00


	//----- nvinfo : EIATTR_KPARAM_INFO
	.align		4
.L_17:
        /*0028*/ 	.byte	0x04, 0x17
        /*002a*/ 	.short	(.L_19 - .L_18)
.L_18:
        /*002c*/ 	.word	0x00000000
        /*0030*/ 	.short	0x0000
        /*0032*/ 	.short	0x0000
        /*0034*/ 	.byte	0x00, 0xf5, 0x21, 0x00


	//----- nvinfo : EIATTR_SPARSE_MMA_MASK
	.align		4
.L_19:
        /*0038*/ 	.byte	0x03, 0x50
        /*003a*/ 	.short	0x0000


	//----- nvinfo : EIATTR_MAXREG_COUNT
	.align		4
        /*003c*/ 	.byte	0x03, 0x1b
        /*003e*/ 	.short	0x00ff


	//----- nvinfo : EIATTR_MERCURY_ISA_VERSION
	.align		4
        /*0040*/ 	.byte	0x03, 0x5f
        /*0042*/ 	.short	0x0101


	//----- nvinfo : EIATTR_VRC_CTA_INIT_COUNT
	.align		4
        /*0044*/ 	.byte	0x02, 0x4a
	.zero		1
	.zero		1


	//----- nvinfo : EIATTR_EXIT_INSTR_OFFSETS
	.align		4
        /*0048*/ 	.byte	0x04, 0x1c
        /*004a*/ 	.short	(.L_21 - .L_20)


	//   ....[0]....
.L_20:
        /*004c*/ 	.word	0x00000070


	//   ....[1]....
        /*0050*/ 	.word	0x00000230


	//----- nvinfo : EIATTR_CBANK_PARAM_SIZE
	.align		4
.L_21:
        /*0054*/ 	.byte	0x03, 0x19
        /*0056*/ 	.short	0x0010


	//----- nvinfo : EIATTR_PARAM_CBANK
	.align		4
        /*0058*/ 	.byte	0x04, 0x0a
        /*005a*/ 	.short	(.L_23 - .L_22)
	.align		4
.L_22:
        /*005c*/ 	.word	index@(.nv.constant0._Z7cestotaPiii)
        /*0060*/ 	.short	0x0380
        /*0062*/ 	.short	0x0010


	//----- nvinfo : EIATTR_SW_WAR
	.align		4
.L_23:
        /*0064*/ 	.byte	0x04, 0x36
        /*0066*/ 	.short	(.L_25 - .L_24)
.L_24:
        /*0068*/ 	.word	0x00000008
.L_25:


//--------------------- .nv.info._Z16cestotaBezAtomicPiii --------------------------
	.section	.nv.info._Z16cestotaBezAtomicPiii,"",@"SHT_CUDA_INFO"
	.sectionflags	@""
	.align	4


	//----- nvinfo : EIATTR_CUDA_API_VERSION
	.align		4
        /*0000*/ 	.byte	0x04, 0x37
        /*0002*/ 	.short	(.L_27 - .L_26)
.L_26:
        /*0004*/ 	.word	0x00000082


	//----- nvinfo : EIATTR_KPARAM_INFO
	.align		4
.L_27:
        /*0008*/ 	.byte	0x04, 0x17
        /*000a*/ 	.short	(.L_29 - .L_28)
.L_28:
        /*000c*/ 	.word	0x00000000
        /*0010*/ 	.short	0x0002
        /*0012*/ 	.short	0x000c
        /*0014*/ 	.byte	0x00, 0xf0, 0x11, 0x00


	//----- nvinfo : EIATTR_KPARAM_INFO
	.align		4
.L_29:
        /*0018*/ 	.byte	0x04, 0x17
        /*001a*/ 	.short	(.L_31 - .L_30)
.L_30:
        /*001c*/ 	.word	0x00000000
        /*0020*/ 	.short	0x0001
        /*0022*/ 	.short	0x0008
        /*0024*/ 	.byte	0x00, 0xf0, 0x11, 0x00


	//----- nvinfo : EIATTR_KPARAM_INFO
	.align		4
.L_31:
        /*0028*/ 	.byte	0x04, 0x17
        /*002a*/ 	.short	(.L_33 - .L_32)
.L_32:
        /*002c*/ 	.word	0x00000000
        /*0030*/ 	.short	0x0000
        /*0032*/ 	.short	0x0000
        /*0034*/ 	.byte	0x00, 0xf5, 0x21, 0x00


	//----- nvinfo : EIATTR_SPARSE_MMA_MASK
	.align		4
.L_33:
        /*0038*/ 	.byte	0x03, 0x50
        /*003a*/ 	.short	0x0000


	//----- nvinfo : EIATTR_MAXREG_COUNT
	.align		4
        /*003c*/ 	.byte	0x03, 0x1b
        /*003e*/ 	.short	0x00ff


	//----- nvinfo : EIATTR_MERCURY_ISA_VERSION
	.align		4
        /*0040*/ 	.byte	0x03, 0x5f
        /*0042*/ 	.short	0x0101


	//----- nvinfo : EIATTR_VRC_CTA_INIT_COUNT
	.align		4
        /*0044*/ 	.byte	0x02, 0x4a
	.zero		1
	.zero		1


	//----- nvinfo : EIATTR_EXIT_INSTR_OFFSETS
	.align		4
        /*0048*/ 	.byte	0x04, 0x1c
        /*004a*/ 	.short	(.L_35 - .L_34)


	//   ....[0]....
.L_34:
        /*004c*/ 	.word	0x00000070


	//   ....[1]....
        /*0050*/ 	.word	0x00000240


	//----- nvinfo : EIATTR_CBANK_PARAM_SIZE
	.align		4
.L_35:
        /*0054*/ 	.byte	0x03, 0x19
        /*0056*/ 	.short	0x0010


	//----- nvinfo : EIATTR_PARAM_CBANK
	.align		4
        /*0058*/ 	.byte	0x04, 0x0a
        /*005a*/ 	.short	(.L_37 - .L_36)
	.align		4
.L_36:
        /*005c*/ 	.word	index@(.nv.constant0._Z16cestotaBezAtomicPiii)
        /*0060*/ 	.short	0x0380
        /*0062*/ 	.short	0x0010


	//----- nvinfo : EIATTR_SW_WAR
	.align		4
.L_37:
        /*0064*/ 	.byte	0x04, 0x36
        /*0066*/ 	.short	(.L_39 - .L_38)
.L_38:
        /*0068*/ 	.word	0x00000008
.L_39:


//--------------------- .nv.callgraph             --------------------------
	.section	.nv.callgraph,"",@"SHT_CUDA_CALLGRAPH"
	.align	4
	.sectionentsize	8
	.align		4
        /*0000*/ 	.word	0x00000000
	.align		4
        /*0004*/ 	.word	0xffffffff
	.align		4
        /*0008*/ 	.word	0x00000000
	.align		4
        /*000c*/ 	.word	0xfffffffe
	.align		4
        /*0010*/ 	.word	0x00000000
	.align		4
        /*0014*/ 	.word	0xfffffffd
	.align		4
        /*0018*/ 	.word	0x00000000
	.align		4
        /*001c*/ 	.word	0xfffffffc


//--------------------- .text._Z7cestotaPiii      --------------------------
	.section	.text._Z7cestotaPiii,"ax",@progbits
	.align	128
        .global         _Z7cestotaPiii
        .type           _Z7cestotaPiii,@function
        .size           _Z7cestotaPiii,(.L_x_2 - _Z7cestotaPiii)
        .other          _Z7cestotaPiii,@"STO_CUDA_ENTRY STV_DEFAULT"
_Z7cestotaPiii:
.text._Z7cestotaPiii:
[----:B------:R-:W-:Y:S01]  /*0000*/  LDC R1, c[0x0][0x37c] ;  /* 0x0000df00ff017b82 */ /* 0x000fe20000000800 */
[----:B------:R-:W0:Y:S01]  /*0010*/  S2R R0, SR_CTAID.X ;  /* 0x0000000000007919 */ /* 0x000e220000002500 */
[----:B------:R-:W0:Y:S01]  /*0020*/  LDCU UR4, c[0x0][0x360] ;  /* 0x00006c00ff0477ac */ /* 0x000e220008000800 */
[----:B------:R-:W0:Y:S01]  /*0030*/  S2R R3, SR_TID.X ;  /* 0x0000000000037919 */ /* 0x000e220000002100 */
[----:B------:R-:W1:Y:S01]  /*0040*/  LDCU UR5, c[0x0][0x38c] ;  /* 0x00007180ff0577ac */ /* 0x000e620008000800 */
[----:B0-----:R-:W-:-:S05]  /*0050*/  IMAD R0, R0, UR4, R3 ;  /* 0x0000000400007c24 */ /* 0x001fca000f8e0203 */
[----:B-1----:R-:W-:-:S13]  /*0060*/  ISETP.GE.AND P0, PT, R0, UR5, PT ;  /* 0x0000000500007c0c */ /* 0x002fda000bf06270 */
[----:B------:R-:W-:Y:S05]  /*0070*/  @P0 EXIT ;  /* 0x000000000000094d */ /* 0x000fea0003800000 */
[----:B------:R-:W0:Y:S01]  /*0080*/  LDC R8, c[0x0][0x388] ;  /* 0x0000e200ff087b82 */ /* 0x000e220000000800 */
[----:B------:R-:W-:Y:S01]  /*0090*/  ISETP.GE.AND P2, PT, R0, RZ, PT ;  /* 0x000000ff0000720c */ /* 0x000fe20003f46270 */
[----:B------:R-:W1:Y:S01]  /*00a0*/  LDCU.64 UR4, c[0x0][0x358] ;  /* 0x00006b00ff0477ac */ /* 0x000e620008000a00 */
[----:B0-----:R-:W-:-:S04]  /*00b0*/  IABS R5, R8 ;  /* 0x0000000800057213 */ /* 0x001fc80000000000 */
[----:B------:R-:W0:Y:S08]  /*00c0*/  I2F.RP R4, R5 ;  /* 0x0000000500047306 */ /* 0x000e300000209400 */
[----:B0-----:R-:W0:Y:S02]  /*00d0*/  MUFU.RCP R4, R4 ;  /* 0x0000000400047308 */ /* 0x001e240000001000 */
[----:B0-----:R-:W-:-:S06]  /*00e0*/  VIADD R2, R4, 0xffffffe ;  /* 0x0ffffffe04027836 */ /* 0x001fcc0000000000 */
[----:B------:R0:W2:Y:S02]  /*00f0*/  F2I.FTZ.U32.TRUNC.NTZ R3, R2 ;  /* 0x0000000200037305 */ /* 0x0000a4000021f000 */
[----:B0-----:R-:W-:Y:S02]  /*0100*/  HFMA2 R2, -RZ, RZ, 0, 0 ;  /* 0x00000000ff027431 */ /* 0x001fe400000001ff */
[----:B--2---:R-:W-:-:S04]  /*0110*/  IMAD.MOV R6, RZ, RZ, -R3 ;  /* 0x000000ffff067224 */ /* 0x004fc800078e0a03 */
[----:B------:R-:W-:Y:S01]  /*0120*/  IMAD R7, R6, R5, RZ ;  /* 0x0000000506077224 */ /* 0x000fe200078e02ff */
[----:B------:R-:W-:-:S03]  /*0130*/  IABS R6, R0 ;  /* 0x0000000000067213 */ /* 0x000fc60000000000 */
[----:B------:R-:W-:-:S06]  /*0140*/  IMAD.HI.U32 R3, R3, R7, R2 ;  /* 0x0000000703037227 */ /* 0x000fcc00078e0002 */
[----:B------:R-:W-:-:S04]  /*0150*/  IMAD.HI.U32 R3, R3, R6, RZ ;  /* 0x0000000603037227 */ /* 0x000fc800078e00ff */
[----:B------:R-:W-:-:S04]  /*0160*/  IMAD.MOV R3, RZ, RZ, -R3 ;  /* 0x000000ffff037224 */ /* 0x000fc800078e0a03 */
[C---:B------:R-:W-:Y:S02]  /*0170*/  IMAD R4, R5.reuse, R3, R6 ;  /* 0x0000000305047224 */ /* 0x040fe400078e0206 */
[----:B------:R-:W0:Y:S03]  /*0180*/  LDC.64 R2, c[0x0][0x380] ;  /* 0x0000e000ff027b82 */ /* 0x000e260000000a00 */
[----:B------:R-:W-:-:S13]  /*0190*/  ISETP.GT.U32.AND P0, PT, R5, R4, PT ;  /* 0x000000040500720c */ /* 0x000fda0003f04070 */
[----:B------:R-:W-:Y:S02]  /*01a0*/  @!P0 IADD3 R4, PT, PT, R4, -R5, RZ ;  /* 0x8000000504048210 */ /* 0x000fe40007ffe0ff */
[----:B------:R-:W-:Y:S02]  /*01b0*/  ISETP.NE.AND P0, PT, R8, RZ, PT ;  /* 0x000000ff0800720c */ /* 0x000fe40003f05270 */
[----:B------:R-:W-:-:S13]  /*01c0*/  ISETP.GT.U32.AND P1, PT, R5, R4, PT ;  /* 0x000000040500720c */ /* 0x000fda0003f24070 */
[----:B------:R-:W-:Y:S02]  /*01d0*/  @!P1 IMAD.IADD R4, R4, 0x1, -R5 ;  /* 0x0000000104049824 */ /* 0x000fe400078e0a05 */
[----:B------:R-:W-:-:S03]  /*01e0*/  IMAD.MOV.U32 R5, RZ, RZ, 0x1 ;  /* 0x00000001ff057424 */ /* 0x000fc600078e00ff */
[----:B------:R-:W-:Y:S02]  /*01f0*/  @!P2 IADD3 R4, PT, PT, -R4, RZ, RZ ;  /* 0x000000ff0404a210 */ /* 0x000fe40007ffe1ff */
[----:B------:R-:W-:-:S05]  /*0200*/  @!P0 LOP3.LUT R4, RZ, R8, RZ, 0x33, !PT ;  /* 0x00000008ff048212 */ /* 0x000fca00078e33ff */
[----:B0-----:R-:W-:-:S05]  /*0210*/  IMAD.WIDE R2, R4, 0x4, R2 ;  /* 0x0000000404027825 */ /* 0x001fca00078e0202 */
[----:B-1----:R-:W-:Y:S01]  /*0220*/  REDG.E.ADD.STRONG.GPU desc[UR4][R2.64], R5 ;  /* 0x000000050200798e */ /* 0x002fe2000c12e104 */
[----:B------:R-:W-:Y:S05]  /*0230*/  EXIT ;  /* 0x000000000000794d */ /* 0x000fea0003800000 */
.L_x_0:
[----:B------:R-:W-:-:S00]  /*0240*/  BRA `(.L_x_0) ;  /* 0xfffffffc00fc7947 */ /* 0x000fc0000383ffff */
[----:B------:R-:W-:-:S00]  /*0250*/  NOP ;  /* 0x0000000000007918 */ /* 0x000fc00000000000 */
        /* <DEDUP_REMOVED lines=10> */
.L_x_2:


//--------------------- .text._Z16cestotaBezAtomicPiii --------------------------
	.section	.text._Z16cestotaBezAtomicPiii,"ax",@progbits
	.align	128
        .global         _Z16cestotaBezAtomicPiii
        .type           _Z16cestotaBezAtomicPiii,@function
        .size           _Z16cestotaBezAtomicPiii,(.L_x_3 - _Z16cestotaBezAtomicPiii)
        .other          _Z16cestotaBezAtomicPiii,@"STO_CUDA_ENTRY STV_DEFAULT"
_Z16cestotaBezAtomicPiii:
.text._Z16cestotaBezAtomicPiii:
        /* <DEDUP_REMOVED lines=29> */
[----:B------:R-:W-:-:S05]  /*01d0*/  @!P1 IMAD.IADD R4, R4, 0x1, -R5 ;  /* 0x0000000104049824 */ /* 0x000fca00078e0a05 */
[----:B------:R-:W-:Y:S02]  /*01e0*/  @!P2 IADD3 R4, PT, PT, -R4, RZ, RZ ;  /* 0x000000ff0404a210 */ /* 0x000fe40007ffe1ff */
[----:B------:R-:W-:-:S05]  /*01f0*/  @!P0 LOP3.LUT R4, RZ, R8, RZ, 0x33, !PT ;  /* 0x00000008ff048212 */ /* 0x000fca00078e33ff */
[----:B0-----:R-:W-:-:S05]  /*0200*/  IMAD.WIDE R2, R4, 0x4, R2 ;  /* 0x0000000404027825 */ /* 0x001fca00078e0202 */
[----:B-1----:R-:W2:Y:S02]  /*0210*/  LDG.E R0, desc[UR4][R2.64] ;  /* 0x0000000402007981 */ /* 0x002ea4000c1e1900 */
[----:B--2---:R-:W-:-:S05]  /*0220*/  VIADD R5, R0, 0x1 ;  /* 0x0000000100057836 */ /* 0x004fca0000000000 */
[----:B------:R-:W-:Y:S01]  /*0230*/  STG.E desc[UR4][R2.64], R5 ;  /* 0x0000000502007986 */ /* 0x000fe2000c101904 */
[----:B------:R-:W-:Y:S05]  /*0240*/  EXIT ;  /* 0x000000000000794d */ /* 0x000fea0003800000 */
.L_x_1:
        /* <DEDUP_REMOVED lines=11> */
.L_x_3:


//--------------------- .nv.shared.reserved.0     --------------------------
	.section	.nv.shared.reserved.0,"aw",@nobits
	.weak		__nv_reservedSMEM_offset_0_alias
	.size		__nv_reservedSMEM_offset_0_alias, 0, 64
	.other		__nv_reservedSMEM_offset_0_alias,@"STO_CUDA_RESERVED_SHARED STV_DEFAULT"
__nv_reservedSMEM_offset_0_alias:
	.zero		0
	.zero		64


//--------------------- .nv.constant0._Z7cestotaPiii --------------------------
	.section	.nv.constant0._Z7cestotaPiii,"a",@progbits
	.sectionflags	@""
	.align	4
.nv.constant0._Z7cestotaPiii:
	.zero		912


//--------------------- .nv.constant0._Z16cestotaBezAtomicPiii --------------------------
	.section	.nv.constant0._Z16cestotaBezAtomicPiii,"a",@progbits
	.sectionflags	@""
	.align	4
.nv.constant0._Z16cestotaBezAtomicPiii:
	.zero		912


//--------------------- SYMBOLS --------------------------

	.type		.nv.reservedSmem.offset0,@object
	.size		.nv.reservedSmem.offset0,0x4
